//
// Generated by NVIDIA NVVM Compiler
//
// Compiler Build ID: CL-36424714
// Cuda compilation tools, release 13.0, V13.0.88
// Based on NVVM 20.0.0
//

.version 9.0
.target sm_100
.address_size 64

	// .globl	_Z14matrix_vec_mulPiS_S_
// _ZZ14matrix_vec_mulPiS_S_E7sum_arr has been demoted

.visible .entry _Z14matrix_vec_mulPiS_S_(
	.param .u64 .ptr .align 1 _Z14matrix_vec_mulPiS_S__param_0,
	.param .u64 .ptr .align 1 _Z14matrix_vec_mulPiS_S__param_1,
	.param .u64 .ptr .align 1 _Z14matrix_vec_mulPiS_S__param_2
)
{
	.reg .pred 	%p<14>;
	.reg .b16 	%rs<6>;
	.reg .b32 	%r<82>;
	.reg .b64 	%rd<25>;
	// demoted variable
	.shared .align 4 .b8 _ZZ14matrix_vec_mulPiS_S_E7sum_arr[1024];
	ld.param.u64 	%rd8, [_Z14matrix_vec_mulPiS_S__param_0];
	ld.param.u64 	%rd6, [_Z14matrix_vec_mulPiS_S__param_1];
	ld.param.u64 	%rd7, [_Z14matrix_vec_mulPiS_S__param_2];
	cvta.to.global.u64 	%rd1, %rd8;
	mov.u32 	%r1, %ctaid.x;
	mov.u32 	%r2, %tid.x;
	shl.b32 	%r31, %r2, 2;
	mov.u32 	%r32, _ZZ14matrix_vec_mulPiS_S_E7sum_arr;
	add.s32 	%r3, %r32, %r31;
	mov.b32 	%r33, 0;
	st.shared.u32 	[%r3], %r33;
	setp.gt.u32 	%p1, %r1, 9999;
	@%p1 bra 	$L__BB0_24;
	cvta.to.global.u64 	%rd9, %rd6;
	mul.lo.s32 	%r35, %r1, 10000;
	mul.wide.u32 	%rd10, %r1, 4;
	add.s64 	%rd11, %rd9, %rd10;
	ld.global.u32 	%r4, [%rd11];
	mov.u32 	%r5, %ntid.x;
	add.s32 	%r36, %r2, %r5;
	cvt.u16.u32 	%rs1, %r36;
	sub.s16 	%rs2, 9999, %rs1;
	cvt.u16.u32 	%rs3, %r5;
	div.u16 	%rs4, %rs2, %rs3;
	add.s16 	%rs5, %rs4, 2;
	cvt.u32.u16 	%r37, %rs5;
	and.b32  	%r6, %r37, 3;
	add.s32 	%r77, %r2, %r35;
	shl.b32 	%r8, %r5, 2;
	add.s32 	%r76, %r36, %r35;
	shl.b32 	%r38, %r5, 1;
	add.s32 	%r75, %r77, %r38;
	mad.lo.s32 	%r74, %r5, 3, %r77;
	and.b32  	%r39, %r37, 65532;
	neg.s32 	%r73, %r39;
	mov.b32 	%r81, 0;
$L__BB0_2:
	mul.wide.u32 	%rd12, %r77, 4;
	add.s64 	%rd13, %rd1, %rd12;
	ld.global.u32 	%r40, [%rd13];
	mad.lo.s32 	%r41, %r4, %r40, %r81;
	mul.wide.u32 	%rd14, %r76, 4;
	add.s64 	%rd15, %rd1, %rd14;
	ld.global.u32 	%r42, [%rd15];
	mad.lo.s32 	%r43, %r4, %r42, %r41;
	mul.wide.u32 	%rd16, %r75, 4;
	add.s64 	%rd17, %rd1, %rd16;
	ld.global.u32 	%r44, [%rd17];
	mad.lo.s32 	%r45, %r4, %r44, %r43;
	mul.wide.u32 	%rd18, %r74, 4;
	add.s64 	%rd19, %rd1, %rd18;
	ld.global.u32 	%r46, [%rd19];
	mad.lo.s32 	%r81, %r4, %r46, %r45;
	add.s32 	%r77, %r77, %r8;
	add.s32 	%r76, %r76, %r8;
	add.s32 	%r75, %r75, %r8;
	add.s32 	%r74, %r74, %r8;
	add.s32 	%r73, %r73, 4;
	setp.ne.s32 	%p2, %r73, 0;
	@%p2 bra 	$L__BB0_2;
	setp.eq.s32 	%p3, %r6, 0;
	@%p3 bra 	$L__BB0_6;
	mul.wide.u32 	%rd20, %r77, 4;
	add.s64 	%rd24, %rd1, %rd20;
	mul.wide.u32 	%rd3, %r5, 4;
	neg.s32 	%r79, %r6;
$L__BB0_5:
	.pragma "nounroll";
	ld.global.u32 	%r47, [%rd24];
	mad.lo.s32 	%r81, %r4, %r47, %r81;
	add.s64 	%rd24, %rd24, %rd3;
	add.s32 	%r79, %r79, 1;
	setp.ne.s32 	%p4, %r79, 0;
	@%p4 bra 	$L__BB0_5;
$L__BB0_6:
	st.shared.u32 	[%r3], %r81;
	bar.sync 	0;
	setp.gt.u32 	%p5, %r2, 127;
	@%p5 bra 	$L__BB0_8;
	ld.shared.u32 	%r48, [%r3+512];
	ld.shared.u32 	%r49, [%r3];
	add.s32 	%r50, %r49, %r48;
	st.shared.u32 	[%r3], %r50;
$L__BB0_8:
	bar.sync 	0;
	setp.gt.u32 	%p6, %r2, 63;
	@%p6 bra 	$L__BB0_10;
	ld.shared.u32 	%r51, [%r3+256];
	ld.shared.u32 	%r52, [%r3];
	add.s32 	%r53, %r52, %r51;
	st.shared.u32 	[%r3], %r53;
$L__BB0_10:
	bar.sync 	0;
	setp.gt.u32 	%p7, %r2, 31;
	@%p7 bra 	$L__BB0_12;
	ld.shared.u32 	%r54, [%r3+128];
	ld.shared.u32 	%r55, [%r3];
	add.s32 	%r56, %r55, %r54;
	st.shared.u32 	[%r3], %r56;
$L__BB0_12:
	bar.sync 	0;
	setp.gt.u32 	%p8, %r2, 15;
	@%p8 bra 	$L__BB0_14;
	ld.shared.u32 	%r57, [%r3+64];
	ld.shared.u32 	%r58, [%r3];
	add.s32 	%r59, %r58, %r57;
	st.shared.u32 	[%r3], %r59;
$L__BB0_14:
	bar.sync 	0;
	setp.gt.u32 	%p9, %r2, 7;
	@%p9 bra 	$L__BB0_16;
	ld.shared.u32 	%r60, [%r3+32];
	ld.shared.u32 	%r61, [%r3];
	add.s32 	%r62, %r61, %r60;
	st.shared.u32 	[%r3], %r62;
$L__BB0_16:
	bar.sync 	0;
	setp.gt.u32 	%p10, %r2, 3;
	@%p10 bra 	$L__BB0_18;
	ld.shared.u32 	%r63, [%r3+16];
	ld.shared.u32 	%r64, [%r3];
	add.s32 	%r65, %r64, %r63;
	st.shared.u32 	[%r3], %r65;
$L__BB0_18:
	bar.sync 	0;
	setp.gt.u32 	%p11, %r2, 1;
	@%p11 bra 	$L__BB0_20;
	ld.shared.u32 	%r66, [%r3+8];
	ld.shared.u32 	%r67, [%r3];
	add.s32 	%r68, %r67, %r66;
	st.shared.u32 	[%r3], %r68;
$L__BB0_20:
	bar.sync 	0;
	setp.ne.s32 	%p12, %r2, 0;
	@%p12 bra 	$L__BB0_22;
	ld.shared.u32 	%r69, [_ZZ14matrix_vec_mulPiS_S_E7sum_arr+4];
	ld.shared.u32 	%r70, [%r3];
	add.s32 	%r71, %r70, %r69;
	st.shared.u32 	[%r3], %r71;
$L__BB0_22:
	setp.ne.s32 	%p13, %r2, 0;
	bar.sync 	0;
	@%p13 bra 	$L__BB0_24;
	ld.shared.u32 	%r72, [_ZZ14matrix_vec_mulPiS_S_E7sum_arr];
	cvta.to.global.u64 	%rd21, %rd7;
	add.s64 	%rd23, %rd21, %rd10;
	st.global.u32 	[%rd23], %r72;
$L__BB0_24:
	ret;

}


// ===== COMPILED SASS (sm_100) =====

	.target	sm_100

	.elftype	@"ET_EXEC"


//--------------------- .note.nv.tkinfo           --------------------------
	.section	.note.nv.tkinfo,"",@"SHT_NOTE"
	.sectionflags	@"SHF_NOTE_NV_TKINFO"
	.tkinfo
        /*0018*/ 	.word	0x00000002
        /*0030*/ 	.string	""
        /*0030*/ 	.string	"ptxas"
        /*0030*/ 	.string	"Cuda compilation tools, release 13.0, V13.0.88"
        /*0030*/ 	.string	"Build cuda_13.0.r13.0/compiler.36424714_0"
        /*0030*/ 	.string	"-arch sm_100 -m 64 "



//--------------------- .note.nv.cuinfo           --------------------------
	.section	.note.nv.cuinfo,"",@"SHT_NOTE"
	.sectionflags	@"SHF_NOTE_NV_CUINFO"
        /*0018*/ 	.short	0x0002
        /*001a*/ 	.short	0x0064
        /*001c*/ 	.short	0x0082
	.zero		2


//--------------------- .nv.info                  --------------------------
	.section	.nv.info,"",@"SHT_CUDA_INFO"
	.align	4


	//----- nvinfo : EIATTR_REGCOUNT
	.align		4
        /*0000*/ 	.byte	0x04, 0x2f
        /*0002*/ 	.short	(.L_1 - .L_0)
	.align		4
.L_0:
        /*0004*/ 	.word	index@(_Z14matrix_vec_mulPiS_S_)
        /*0008*/ 	.word	0x00000020


	//----- nvinfo : EIATTR_FRAME_SIZE
	.align		4
.L_1:
        /*000c*/ 	.byte	0x04, 0x11
        /*000e*/ 	.short	(.L_3 - .L_2)
	.align		4
.L_2:
        /*0010*/ 	.word	index@($__internal_0_$__cuda_sm20_div_u16)
        /*0014*/ 	.word	0x00000000


	//----- nvinfo : EIATTR_FRAME_SIZE
	.align		4
.L_3:
        /*0018*/ 	.byte	0x04, 0x11
        /*001a*/ 	.short	(.L_5 - .L_4)
	.align		4
.L_4:
        /*001c*/ 	.word	index@(_Z14matrix_vec_mulPiS_S_)
        /*0020*/ 	.word	0x00000000


	//----- nvinfo : EIATTR_MIN_STACK_SIZE
	.align		4
.L_5:
        /*0024*/ 	.byte	0x04, 0x12
        /*0026*/ 	.short	(.L_7 - .L_6)
	.align		4
.L_6:
        /*0028*/ 	.word	index@(_Z14matrix_vec_mulPiS_S_)
        /*002c*/ 	.word	0x00000000
.L_7:


//--------------------- .nv.compat                --------------------------
	.section	.nv.compat,"",@"SHT_CUDA_COMPAT_INFO"
	.align	4
        /*0000*/ 	.byte	0x02, 0x09, 0x00, 0x00, 0x02, 0x02, 0x01, 0x00, 0x02, 0x05, 0x05, 0x00, 0x03, 0x07, 0x01, 0x01
        /*0010*/ 	.byte	0x02, 0x03, 0x00, 0x00, 0x02, 0x06, 0x01, 0x00, 0x04, 0x0b, 0x08, 0x00, 0x01, 0x00, 0x00, 0x00
        /*0020*/ 	.byte	0x00, 0x00, 0x00, 0x00


//--------------------- .nv.info._Z14matrix_vec_mulPiS_S_ --------------------------
	.section	.nv.info._Z14matrix_vec_mulPiS_S_,"",@"SHT_CUDA_INFO"
	.sectionflags	@""
	.align	4


	//----- nvinfo : EIATTR_CUDA_API_VERSION
	.align		4
        /*0000*/ 	.byte	0x04, 0x37
        /*0002*/ 	.short	(.L_9 - .L_8)
.L_8:
        /*0004*/ 	.word	0x00000082


	//----- nvinfo : EIATTR_KPARAM_INFO
	.align		4
.L_9:
        /*0008*/ 	.byte	0x04, 0x17
        /*000a*/ 	.short	(.L_11 - .L_10)
.L_10:
        /*000c*/ 	.word	0x00000000
        /*0010*/ 	.short	0x0002
        /*0012*/ 	.short	0x0010
        /*0014*/ 	.byte	0x00, 0xf5, 0x21, 0x00


	//----- nvinfo : EIATTR_KPARAM_INFO
	.align		4
.L_11:
        /*0018*/ 	.byte	0x04, 0x17
        /*001a*/ 	.short	(.L_13 - .L_12)
.L_12:
        /*001c*/ 	.word	0x00000000
        /*0020*/ 	.short	0x0001
        /*0022*/ 	.short	0x0008
        /*0024*/ 	.byte	0x00, 0xf5, 0x21, 0x00


	//----- nvinfo : EIATTR_KPARAM_INFO
	.align		4
.L_13:
        /*0028*/ 	.byte	0x04, 0x17
        /*002a*/ 	.short	(.L_15 - .L_14)
.L_14:
        /*002c*/ 	.word	0x00000000
        /*0030*/ 	.short	0x0000
        /*0032*/ 	.short	0x0000
        /*0034*/ 	.byte	0x00, 0xf5, 0x21, 0x00


	//----- nvinfo : EIATTR_SPARSE_MMA_MASK
	.align		4
.L_15:
        /*0038*/ 	.byte	0x03, 0x50
        /*003a*/ 	.short	0x0000


	//----- nvinfo : EIATTR_MAXREG_COUNT
	.align		4
        /*003c*/ 	.byte	0x03, 0x1b
        /*003e*/ 	.short	0x00ff


	//----- nvinfo : EIATTR_NUM_BARRIERS
	.align		4
        /*0040*/ 	.byte	0x02, 0x4c
        /*0042*/ 	.byte	0x01
	.zero		1


	//----- nvinfo : EIATTR_MERCURY_ISA_VERSION
	.align		4
        /*0044*/ 	.byte	0x03, 0x5f
        /*0046*/ 	.short	0x0101


	//----- nvinfo : EIATTR_VRC_CTA_INIT_COUNT
	.align		4
        /*0048*/ 	.byte	0x02, 0x4a
	.zero		1
	.zero		1


	//----- nvinfo : EIATTR_EXIT_INSTR_OFFSETS
	.align		4
        /*004c*/ 	.byte	0x04, 0x1c
        /*004e*/ 	.short	(.L_17 - .L_16)


	//   ....[0]....
.L_16:
        /*0050*/ 	.word	0x00000090


	//   ....[1]....
        /*0054*/ 	.word	0x00000f40


	//   ....[2]....
        /*0058*/ 	.word	0x00000fc0


	//----- nvinfo : EIATTR_CRS_STACK_SIZE
	.align		4
.L_17:
        /*005c*/ 	.byte	0x04, 0x1e
        /*005e*/ 	.short	(.L_19 - .L_18)
.L_18:
        /*0060*/ 	.word	0x00000000


	//----- nvinfo : EIATTR_CBANK_PARAM_SIZE
	.align		4
.L_19:
        /*0064*/ 	.byte	0x03, 0x19
        /*0066*/ 	.short	0x0018


	//----- nvinfo : EIATTR_PARAM_CBANK
	.align		4
        /*0068*/ 	.byte	0x04, 0x0a
        /*006a*/ 	.short	(.L_21 - .L_20)
	.align		4
.L_20:
        /*006c*/ 	.word	index@(.nv.constant0._Z14matrix_vec_mulPiS_S_)
        /*0070*/ 	.short	0x0380
        /*0072*/ 	.short	0x0018


	//----- nvinfo : EIATTR_SW_WAR
	.align		4
.L_21:
        /*0074*/ 	.byte	0x04, 0x36
        /*0076*/ 	.short	(.L_23 - .L_22)
.L_22:
        /*0078*/ 	.word	0x00000008
.L_23:


//--------------------- .nv.callgraph             --------------------------
	.section	.nv.callgraph,"",@"SHT_CUDA_CALLGRAPH"
	.align	4
	.sectionentsize	8
	.align		4
        /*0000*/ 	.word	0x00000000
	.align		4
        /*0004*/ 	.word	0xffffffff
	.align		4
        /*0008*/ 	.word	0x00000000
	.align		4
        /*000c*/ 	.word	0xfffffffe
	.align		4
        /*0010*/ 	.word	0x00000000
	.align		4
        /*0014*/ 	.word	0xfffffffd
	.align		4
        /*0018*/ 	.word	0x00000000
	.align		4
        /*001c*/ 	.word	0xfffffffc


//--------------------- .text._Z14matrix_vec_mulPiS_S_ --------------------------
	.section	.text._Z14matrix_vec_mulPiS_S_,"ax",@progbits
	.align	128
        .global         _Z14matrix_vec_mulPiS_S_
        .type           _Z14matrix_vec_mulPiS_S_,@function
        .size           _Z14matrix_vec_mulPiS_S_,(.L_x_13 - _Z14matrix_vec_mulPiS_S_)
        .other          _Z14matrix_vec_mulPiS_S_,@"STO_CUDA_ENTRY STV_DEFAULT"
_Z14matrix_vec_mulPiS_S_:
.text._Z14matrix_vec_mulPiS_S_:
[----:B------:R-:W-:Y:S01]  /*0000*/  LDC R1, c[0x0][0x37c] ;  /* 0x0000df00ff017b82 */ /* 0x000fe20000000800 */
[----:B------:R-:W0:Y:S07]  /*0010*/  S2R R0, SR_CTAID.X ;  /* 0x0000000000007919 */ /* 0x000e2e0000002500 */
[----:B------:R-:W1:Y:S01]  /*0020*/  S2UR UR5, SR_CgaCtaId ;  /* 0x00000000000579c3 */ /* 0x000e620000008800 */
[----:B------:R-:W-:Y:S01]  /*0030*/  UMOV UR4, 0x400 ;  /* 0x0000040000047882 */ /* 0x000fe20000000000 */
[----:B------:R-:W2:Y:S01]  /*0040*/  S2R R3, SR_TID.X ;  /* 0x0000000000037919 */ /* 0x000ea20000002100 */
[----:B-1----:R-:W-:Y:S01]  /*0050*/  ULEA UR4, UR5, UR4, 0x18 ;  /* 0x0000000405047291 */ /* 0x002fe2000f8ec0ff */
[----:B0-----:R-:W-:-:S05]  /*0060*/  ISETP.GT.U32.AND P0, PT, R0, 0x270f, PT ;  /* 0x0000270f0000780c */ /* 0x001fca0003f04070 */
[----:B--2---:R-:W-:-:S05]  /*0070*/  LEA R2, R3, UR4, 0x2 ;  /* 0x0000000403027c11 */ /* 0x004fca000f8e10ff */
[----:B------:R0:W-:Y:S03]  /*0080*/  STS [R2], RZ ;  /* 0x000000ff02007388 */ /* 0x0001e60000000800 */
[----:B------:R-:W-:Y:S05]  /*0090*/  @P0 EXIT ;  /* 0x000000000000094d */ /* 0x000fea0003800000 */
[----:B------:R-:W1:Y:S01]  /*00a0*/  LDC.64 R4, c[0x0][0x388] ;  /* 0x0000e200ff047b82 */ /* 0x000e620000000a00 */
[----:B------:R-:W2:Y:S01]  /*00b0*/  LDCU.64 UR6, c[0x0][0x358] ;  /* 0x00006b00ff0677ac */ /* 0x000ea20008000a00 */
[----:B-1----:R-:W-:-:S06]  /*00c0*/  IMAD.WIDE.U32 R4, R0, 0x4, R4 ;  /* 0x0000000400047825 */ /* 0x002fcc00078e0004 */
[----:B--2---:R1:W5:Y:S01]  /*00d0*/  LDG.E R4, desc[UR6][R4.64] ;  /* 0x0000000604047981 */ /* 0x004362000c1e1900 */
[----:B------:R-:W2:Y:S01]  /*00e0*/  LDC R6, c[0x0][0x360] ;  /* 0x0000d800ff067b82 */ /* 0x000ea20000000800 */
[----:B------:R-:W-:Y:S02]  /*00f0*/  MOV R12, 0x170 ;  /* 0x00000170000c7802 */ /* 0x000fe40000000f00 */
[----:B--2---:R-:W-:Y:S02]  /*0100*/  IADD3 R7, PT, PT, R3, R6, RZ ;  /* 0x0000000603077210 */ /* 0x004fe40007ffe0ff */
[----:B------:R-:W-:Y:S02]  /*0110*/  LOP3.LUT R9, R6, 0xffff, RZ, 0xc0, !PT ;  /* 0x0000ffff06097812 */ /* 0x000fe400078ec0ff */
[----:B------:R-:W-:-:S04]  /*0120*/  IADD3 R8, PT, PT, RZ, -R7, RZ ;  /* 0x80000007ff087210 */ /* 0x000fc80007ffe0ff */
[----:B------:R-:W-:-:S04]  /*0130*/  PRMT R8, R8, 0x7710, RZ ;  /* 0x0000771008087816 */ /* 0x000fc800000000ff */
[----:B------:R-:W-:-:S04]  /*0140*/  IADD3 R8, PT, PT, R8, 0x270f, RZ ;  /* 0x0000270f08087810 */ /* 0x000fc80007ffe0ff */
[----:B-1----:R-:W-:-:S07]  /*0150*/  LOP3.LUT R8, R8, 0xffff, RZ, 0xc0, !PT ;  /* 0x0000ffff08087812 */ /* 0x002fce00078ec0ff */
[----:B0----5:R-:W-:Y:S05]  /*0160*/  CALL.REL.NOINC `($__internal_0_$__cuda_sm20_div_u16) ;  /* 0x0000000c00987944 */ /* 0x021fea0003c00000 */
[----:B------:R-:W-:Y:S01]  /*0170*/  VIADD R5, R10, 0x2 ;  /* 0x000000020a057836 */ /* 0x000fe20000000000 */
[----:B------:R-:W0:Y:S01]  /*0180*/  LDC.64 R14, c[0x0][0x380] ;  /* 0x0000e000ff0e7b82 */ /* 0x000e220000000a00 */
[C---:B------:R-:W-:Y:S01]  /*0190*/  IMAD R13, R0.reuse, 0x2710, R3 ;  /* 0x00002710000d7824 */ /* 0x040fe200078e0203 */
[----:B------:R-:W-:Y:S04]  /*01a0*/  BSSY.RECONVERGENT B1, `(.L_x_0) ;  /* 0x0000096000017945 */ /* 0x000fe80003800200 */
[----:B------:R-:W-:Y:S01]  /*01b0*/  BSSY.RELIABLE B0, `(.L_x_1) ;  /* 0x0000081000007945 */ /* 0x000fe20003800100 */
[----:B------:R-:W-:Y:S01]  /*01c0*/  LOP3.LUT R8, R5, 0xffff, RZ, 0xc0, !PT ;  /* 0x0000ffff05087812 */ /* 0x000fe200078ec0ff */
[----:B------:R-:W-:Y:S02]  /*01d0*/  HFMA2 R19, -RZ, RZ, 0, 0 ;  /* 0x00000000ff137431 */ /* 0x000fe400000001ff */
[----:B------:R-:W-:Y:S01]  /*01e0*/  IMAD R18, R0, 0x2710, R7 ;  /* 0x0000271000127824 */ /* 0x000fe200078e0207 */
[C---:B------:R-:W-:Y:S01]  /*01f0*/  LEA R12, R6.reuse, R13, 0x1 ;  /* 0x0000000d060c7211 */ /* 0x040fe200078e08ff */
[----:B------:R-:W-:Y:S01]  /*0200*/  IMAD R25, R6, 0x3, R13 ;  /* 0x0000000306197824 */ /* 0x000fe200078e020d */
[----:B------:R-:W-:-:S02]  /*0210*/  LOP3.LUT R5, R8, 0xfffc, RZ, 0xc0, !PT ;  /* 0x0000fffc08057812 */ /* 0x000fc400078ec0ff */
[----:B------:R-:W-:Y:S02]  /*0220*/  LOP3.LUT R8, R8, 0x3, RZ, 0xc0, !PT ;  /* 0x0000000308087812 */ /* 0x000fe400078ec0ff */
[----:B------:R-:W-:-:S04]  /*0230*/  IADD3 R5, PT, PT, -R5, RZ, RZ ;  /* 0x000000ff05057210 */ /* 0x000fc80007ffe1ff */
[----:B------:R-:W-:-:S13]  /*0240*/  ISETP.GE.AND P0, PT, R5, RZ, PT ;  /* 0x000000ff0500720c */ /* 0x000fda0003f06270 */
[----:B------:R-:W-:Y:S05]  /*0250*/  @P0 BRA `(.L_x_2) ;  /* 0x0000000400d80947 */ /* 0x000fea0003800000 */
[----:B------:R-:W-:Y:S01]  /*0260*/  IMAD.MOV R7, RZ, RZ, -R5 ;  /* 0x000000ffff077224 */ /* 0x000fe200078e0a05 */
[----:B------:R-:W-:Y:S01]  /*0270*/  BSSY.RECONVERGENT B2, `(.L_x_3) ;  /* 0x0000049000027945 */ /* 0x000fe20003800200 */
[----:B------:R-:W-:-:S03]  /*0280*/  PLOP3.LUT P0, PT, PT, PT, PT, 0x80, 0x8 ;  /* 0x000000000008781c */ /* 0x000fc60003f0f070 */
[----:B------:R-:W-:-:S13]  /*0290*/  ISETP.GT.AND P1, PT, R7, 0xc, PT ;  /* 0x0000000c0700780c */ /* 0x000fda0003f24270 */
[----:B------:R-:W-:Y:S05]  /*02a0*/  @!P1 BRA `(.L_x_4) ;  /* 0x0000000400149947 */ /* 0x000fea0003800000 */
[----:B------:R-:W-:-:S13]  /*02b0*/  PLOP3.LUT P0, PT, PT, PT, PT, 0x8, 0x80 ;  /* 0x000000000080781c */ /* 0x000fda0003f0e170 */
.L_x_5:
[----:B------:R-:W1:Y:S02]  /*02c0*/  LDC.64 R16, c[0x0][0x380] ;  /* 0x0000e000ff107b82 */ /* 0x000e640000000a00 */
[----:B-1----:R-:W-:-:S04]  /*02d0*/  IMAD.WIDE.U32 R10, R13, 0x4, R16 ;  /* 0x000000040d0a7825 */ /* 0x002fc800078e0010 */
[--C-:B------:R-:W-:Y:S02]  /*02e0*/  IMAD.WIDE.U32 R26, R18, 0x4, R16.reuse ;  /* 0x00000004121a7825 */ /* 0x100fe400078e0010 */
[----:B------:R-:W2:Y:S02]  /*02f0*/  LDG.E R10, desc[UR6][R10.64] ;  /* 0x000000060a0a7981 */ /* 0x000ea4000c1e1900 */
[----:B------:R-:W-:-:S04]  /*0300*/  IMAD.WIDE.U32 R22, R12, 0x4, R16 ;  /* 0x000000040c167825 */ /* 0x000fc800078e0010 */
[----:B------:R-:W-:Y:S01]  /*0310*/  IMAD.WIDE.U32 R28, R25, 0x4, R16 ;  /* 0x00000004191c7825 */ /* 0x000fe200078e0010 */
[----:B------:R1:W3:Y:S04]  /*0320*/  LDG.E R7, desc[UR6][R22.64] ;  /* 0x0000000616077981 */ /* 0x0002e8000c1e1900 */
[----:B------:R4:W5:Y:S01]  /*0330*/  LDG.E R11, desc[UR6][R26.64] ;  /* 0x000000061a0b7981 */ /* 0x000962000c1e1900 */
[----:B------:R-:W-:-:S03]  /*0340*/  LEA R13, R6, R13, 0x2 ;  /* 0x0000000d060d7211 */ /* 0x000fc600078e10ff */
[----:B------:R-:W3:Y:S01]  /*0350*/  LDG.E R9, desc[UR6][R28.64] ;  /* 0x000000061c097981 */ /* 0x000ee2000c1e1900 */
[----:B-1----:R-:W-:Y:S01]  /*0360*/  LEA R23, R6, R18, 0x2 ;  /* 0x0000001206177211 */ /* 0x002fe200078e10ff */
[----:B----4-:R-:W-:-:S04]  /*0370*/  IMAD.WIDE.U32 R26, R13, 0x4, R16 ;  /* 0x000000040d1a7825 */ /* 0x010fc800078e0010 */
[----:B------:R-:W-:Y:S01]  /*0380*/  IMAD.WIDE.U32 R20, R23, 0x4, R16 ;  /* 0x0000000417147825 */ /* 0x000fe200078e0010 */
[----:B------:R1:W4:Y:S05]  /*0390*/  LDG.E R18, desc[UR6][R26.64] ;  /* 0x000000061a127981 */ /* 0x00032a000c1e1900 */
[----:B------:R0:W4:Y:S01]  /*03a0*/  LDG.E R21, desc[UR6][R20.64] ;  /* 0x0000000614157981 */ /* 0x000122000c1e1900 */
[----:B------:R-:W-:-:S04]  /*03b0*/  IMAD R25, R6, 0x4, R25 ;  /* 0x0000000406197824 */ /* 0x000fc800078e0219 */
[----:B-1----:R-:W-:-:S06]  /*03c0*/  IMAD.WIDE.U32 R26, R25, 0x4, R16 ;  /* 0x00000004191a7825 */ /* 0x002fcc00078e0010 */
[----:B------:R-:W4:Y:S01]  /*03d0*/  LDG.E R27, desc[UR6][R26.64] ;  /* 0x000000061a1b7981 */ /* 0x000f22000c1e1900 */
[----:B------:R-:W-:Y:S02]  /*03e0*/  IMAD R25, R6, 0x4, R25 ;  /* 0x0000000406197824 */ /* 0x000fe400078e0219 */
[----:B--2---:R-:W-:Y:S01]  /*03f0*/  IMAD R10, R4, R10, R19 ;  /* 0x0000000a040a7224 */ /* 0x004fe200078e0213 */
[----:B------:R-:W-:-:S03]  /*0400*/  LEA R19, R6, R12, 0x2 ;  /* 0x0000000c06137211 */ /* 0x000fc600078e10ff */
[----:B-----5:R-:W-:Y:S02]  /*0410*/  IMAD R12, R4, R11, R10 ;  /* 0x0000000b040c7224 */ /* 0x020fe400078e020a */
[----:B------:R-:W-:-:S04]  /*0420*/  IMAD.WIDE.U32 R10, R19, 0x4, R16 ;  /* 0x00000004130a7825 */ /* 0x000fc800078e0010 */
[----:B---3--:R-:W-:Y:S01]  /*0430*/  IMAD R22, R4, R7, R12 ;  /* 0x0000000704167224 */ /* 0x008fe200078e020c */
[C---:B------:R-:W-:Y:S02]  /*0440*/  LEA R7, R6.reuse, R13, 0x2 ;  /* 0x0000000d06077211 */ /* 0x040fe400078e10ff */
[----:B------:R1:W2:Y:S01]  /*0450*/  LDG.E R13, desc[UR6][R10.64] ;  /* 0x000000060a0d7981 */ /* 0x0002a2000c1e1900 */
[----:B------:R-:W-:Y:S01]  /*0460*/  LEA R12, R6, R23, 0x2 ;  /* 0x00000017060c7211 */ /* 0x000fe200078e10ff */
[----:B0-----:R-:W-:Y:S02]  /*0470*/  IMAD R20, R4, R9, R22 ;  /* 0x0000000904147224 */ /* 0x001fe400078e0216 */
[----:B------:R-:W-:Y:S01]  /*0480*/  IMAD.WIDE.U32 R22, R7, 0x4, R16 ;  /* 0x0000000407167825 */ /* 0x000fe200078e0010 */
[----:B------:R-:W-:-:S04]  /*0490*/  LEA R19, R6, R19, 0x2 ;  /* 0x0000001306137211 */ /* 0x000fc800078e10ff */
[----:B------:R0:W3:Y:S01]  /*04a0*/  LDG.E R9, desc[UR6][R22.64] ;  /* 0x0000000616097981 */ /* 0x0000e2000c1e1900 */
[----:B-1----:R-:W-:Y:S01]  /*04b0*/  IMAD.WIDE.U32 R10, R12, 0x4, R16 ;  /* 0x000000040c0a7825 */ /* 0x002fe200078e0010 */
[----:B------:R-:W-:-:S03]  /*04c0*/  LEA R7, R6, R7, 0x2 ;  /* 0x0000000706077211 */ /* 0x000fc600078e10ff */
[----:B------:R-:W-:Y:S02]  /*04d0*/  IMAD.WIDE.U32 R28, R19, 0x4, R16 ;  /* 0x00000004131c7825 */ /* 0x000fe400078e0010 */
[----:B------:R1:W5:Y:S02]  /*04e0*/  LDG.E R10, desc[UR6][R10.64] ;  /* 0x000000060a0a7981 */ /* 0x000364000c1e1900 */
[----:B----4-:R-:W-:Y:S02]  /*04f0*/  IMAD R18, R4, R18, R20 ;  /* 0x0000001204127224 */ /* 0x010fe400078e0214 */
[----:B0-----:R-:W-:Y:S01]  /*0500*/  IMAD.WIDE.U32 R22, R25, 0x4, R16 ;  /* 0x0000000419167825 */ /* 0x001fe200078e0010 */
[----:B------:R-:W4:Y:S01]  /*0510*/  LDG.E R29, desc[UR6][R28.64] ;  /* 0x000000061c1d7981 */ /* 0x000f22000c1e1900 */
[C---:B------:R-:W-:Y:S02]  /*0520*/  LEA R26, R6.reuse, R19, 0x2 ;  /* 0x00000013061a7211 */ /* 0x040fe400078e10ff */
[----:B-1----:R-:W-:Y:S01]  /*0530*/  LEA R11, R6, R12, 0x2 ;  /* 0x0000000c060b7211 */ /* 0x002fe200078e10ff */
[----:B------:R-:W-:Y:S01]  /*0540*/  IMAD R12, R4, R21, R18 ;  /* 0x00000015040c7224 */ /* 0x000fe200078e0212 */
[----:B------:R-:W4:Y:S01]  /*0550*/  LDG.E R23, desc[UR6][R22.64] ;  /* 0x0000000616177981 */ /* 0x000f22000c1e1900 */
[----:B------:R-:W-:-:S04]  /*0560*/  IMAD.WIDE.U32 R18, R7, 0x4, R16 ;  /* 0x0000000407127825 */ /* 0x000fc800078e0010 */
[----:B------:R-:W-:Y:S02]  /*0570*/  IMAD.WIDE.U32 R20, R11, 0x4, R16 ;  /* 0x000000040b147825 */ /* 0x000fe400078e0010 */
[----:B------:R-:W4:Y:S04]  /*0580*/  LDG.E R19, desc[UR6][R18.64] ;  /* 0x0000000612137981 */ /* 0x000f28000c1e1900 */
[----:B------:R0:W4:Y:S02]  /*0590*/  LDG.E R20, desc[UR6][R20.64] ;  /* 0x0000000614147981 */ /* 0x000124000c1e1900 */
[----:B0-----:R-:W-:Y:S02]  /*05a0*/  IMAD R21, R6, 0x4, R25 ;  /* 0x0000000406157824 */ /* 0x001fe400078e0219 */
[----:B------:R-:W-:-:S04]  /*05b0*/  IMAD.WIDE.U32 R24, R26, 0x4, R16 ;  /* 0x000000041a187825 */ /* 0x000fc800078e0010 */
[----:B------:R-:W-:Y:S02]  /*05c0*/  IMAD.WIDE.U32 R16, R21, 0x4, R16 ;  /* 0x0000000415107825 */ /* 0x000fe400078e0010 */
[----:B------:R-:W4:Y:S04]  /*05d0*/  LDG.E R25, desc[UR6][R24.64] ;  /* 0x0000000618197981 */ /* 0x000f28000c1e1900 */
[----:B------:R-:W4:Y:S01]  /*05e0*/  LDG.E R17, desc[UR6][R16.64] ;  /* 0x0000000610117981 */ /* 0x000f22000c1e1900 */
[----:B------:R-:W-:-:S04]  /*05f0*/  IADD3 R5, PT, PT, R5, 0x10, RZ ;  /* 0x0000001005057810 */ /* 0x000fc80007ffe0ff */
[----:B------:R-:W-:Y:S02]  /*0600*/  ISETP.GE.AND P1, PT, R5, -0xc, PT ;  /* 0xfffffff40500780c */ /* 0x000fe40003f26270 */
[----:B------:R-:W-:Y:S01]  /*0610*/  LEA R18, R6, R11, 0x2 ;  /* 0x0000000b06127211 */ /* 0x000fe200078e10ff */
[----:B--2---:R-:W-:-:S04]  /*0620*/  IMAD R12, R4, R13, R12 ;  /* 0x0000000d040c7224 */ /* 0x004fc800078e020c */
[----:B------:R-:W-:-:S04]  /*0630*/  IMAD R12, R4, R27, R12 ;  /* 0x0000001b040c7224 */ /* 0x000fc800078e020c */
[----:B---3--:R-:W-:-:S04]  /*0640*/  IMAD R9, R4, R9, R12 ;  /* 0x0000000904097224 */ /* 0x008fc800078e020c */
[----:B-----5:R-:W-:-:S04]  /*0650*/  IMAD R9, R4, R10, R9 ;  /* 0x0000000a04097224 */ /* 0x020fc800078e0209 */
[----:B----4-:R-:W-:-:S04]  /*0660*/  IMAD R9, R4, R29, R9 ;  /* 0x0000001d04097224 */ /* 0x010fc800078e0209 */
[----:B------:R-:W-:-:S04]  /*0670*/  IMAD R9, R4, R23, R9 ;  /* 0x0000001704097224 */ /* 0x000fc800078e0209 */
[----:B------:R-:W-:-:S04]  /*0680*/  IMAD R9, R4, R19, R9 ;  /* 0x0000001304097224 */ /* 0x000fc800078e0209 */
[----:B------:R-:W-:Y:S01]  /*0690*/  IMAD R9, R4, R20, R9 ;  /* 0x0000001404097224 */ /* 0x000fe200078e0209 */
[C---:B------:R-:W-:Y:S01]  /*06a0*/  LEA R13, R6.reuse, R7, 0x2 ;  /* 0x00000007060d7211 */ /* 0x040fe200078e10ff */
[----:B------:R-:W-:Y:S02]  /*06b0*/  IMAD R12, R6, 0x4, R26 ;  /* 0x00000004060c7824 */ /* 0x000fe400078e021a */
[----:B------:R-:W-:Y:S01]  /*06c0*/  IMAD R9, R4, R25, R9 ;  /* 0x0000001904097224 */ /* 0x000fe200078e0209 */
[----:B------:R-:W-:-:S03]  /*06d0*/  LEA R25, R6, R21, 0x2 ;  /* 0x0000001506197211 */ /* 0x000fc600078e10ff */
[----:B------:R-:W-:Y:S01]  /*06e0*/  IMAD R19, R4, R17, R9 ;  /* 0x0000001104137224 */ /* 0x000fe200078e0209 */
[----:B------:R-:W-:Y:S06]  /*06f0*/  @!P1 BRA `(.L_x_5) ;  /* 0xfffffff800f09947 */ /* 0x000fec000383ffff */
.L_x_4:
[----:B------:R-:W-:Y:S05]  /*0700*/  BSYNC.RECONVERGENT B2 ;  /* 0x0000000000027941 */ /* 0x000fea0003800200 */
.L_x_3:
[----:B------:R-:W-:Y:S01]  /*0710*/  IADD3 R7, PT, PT, -R5, RZ, RZ ;  /* 0x000000ff05077210 */ /* 0x000fe20007ffe1ff */
[----:B------:R-:W-:Y:S03]  /*0720*/  BSSY.RECONVERGENT B2, `(.L_x_6) ;  /* 0x0000026000027945 */ /* 0x000fe60003800200 */
[----:B------:R-:W-:-:S13]  /*0730*/  ISETP.GT.AND P1, PT, R7, 0x4, PT ;  /* 0x000000040700780c */ /* 0x000fda0003f24270 */
[----:B------:R-:W-:Y:S05]  /*0740*/  @!P1 BRA `(.L_x_7) ;  /* 0x00000000008c9947 */ /* 0x000fea0003800000 */
[----:B------:R-:W1:Y:S01]  /*0750*/  LDC.64 R10, c[0x0][0x380] ;  /* 0x0000e000ff0a7b82 */ /* 0x000e620000000a00 */
[C---:B------:R-:W-:Y:S01]  /*0760*/  LEA R9, R6.reuse, R13, 0x2 ;  /* 0x0000000d06097211 */ /* 0x040fe200078e10ff */
[C---:B------:R-:W-:Y:S01]  /*0770*/  IMAD R29, R6.reuse, 0x4, R18 ;  /* 0x00000004061d7824 */ /* 0x040fe200078e0212 */
[----:B------:R-:W-:Y:S01]  /*0780*/  LEA R28, R6, R12, 0x2 ;  /* 0x0000000c061c7211 */ /* 0x000fe200078e10ff */
[----:B-1----:R-:W-:-:S04]  /*0790*/  IMAD.WIDE.U32 R22, R13, 0x4, R10 ;  /* 0x000000040d167825 */ /* 0x002fc800078e000a */
[--C-:B------:R-:W-:Y:S01]  /*07a0*/  IMAD.WIDE.U32 R20, R18, 0x4, R10.reuse ;  /* 0x0000000412147825 */ /* 0x100fe200078e000a */
[----:B------:R1:W2:Y:S03]  /*07b0*/  LDG.E R7, desc[UR6][R22.64] ;  /* 0x0000000616077981 */ /* 0x0002a6000c1e1900 */
[--C-:B------:R-:W-:Y:S02]  /*07c0*/  IMAD.WIDE.U32 R16, R12, 0x4, R10.reuse ;  /* 0x000000040c107825 */ /* 0x100fe400078e000a */
[----:B------:R-:W3:Y:S02]  /*07d0*/  LDG.E R21, desc[UR6][R20.64] ;  /* 0x0000000614157981 */ /* 0x000ee4000c1e1900 */
[--C-:B------:R-:W-:Y:S02]  /*07e0*/  IMAD.WIDE.U32 R26, R9, 0x4, R10.reuse ;  /* 0x00000004091a7825 */ /* 0x100fe400078e000a */
[----:B------:R-:W4:Y:S02]  /*07f0*/  LDG.E R17, desc[UR6][R16.64] ;  /* 0x0000000610117981 */ /* 0x000f24000c1e1900 */
[----:B-1----:R-:W-:-:S02]  /*0800*/  IMAD.WIDE.U32 R22, R25, 0x4, R10 ;  /* 0x0000000419167825 */ /* 0x002fc400078e000a */
[----:B------:R-:W5:Y:S02]  /*0810*/  LDG.E R27, desc[UR6][R26.64] ;  /* 0x000000061a1b7981 */ /* 0x000f64000c1e1900 */
[--C-:B------:R-:W-:Y:S02]  /*0820*/  IMAD.WIDE.U32 R12, R29, 0x4, R10.reuse ;  /* 0x000000041d0c7825 */ /* 0x100fe400078e000a */
[----:B------:R1:W5:Y:S04]  /*0830*/  LDG.E R18, desc[UR6][R22.64] ;  /* 0x0000000616127981 */ /* 0x000368000c1e1900 */
[----:B------:R0:W5:Y:S01]  /*0840*/  LDG.E R13, desc[UR6][R12.64] ;  /* 0x000000060c0d7981 */ /* 0x000162000c1e1900 */
[----:B-1----:R-:W-:Y:S01]  /*0850*/  LEA R23, R6, R25, 0x2 ;  /* 0x0000001906177211 */ /* 0x002fe200078e10ff */
[----:B------:R-:W-:-:S04]  /*0860*/  IMAD.WIDE.U32 R24, R28, 0x4, R10 ;  /* 0x000000041c187825 */ /* 0x000fc800078e000a */
[----:B------:R-:W-:Y:S02]  /*0870*/  IMAD.WIDE.U32 R10, R23, 0x4, R10 ;  /* 0x00000004170a7825 */ /* 0x000fe400078e000a */
[----:B------:R-:W5:Y:S04]  /*0880*/  LDG.E R25, desc[UR6][R24.64] ;  /* 0x0000000618197981 */ /* 0x000f68000c1e1900 */
[----:B------:R-:W5:Y:S01]  /*0890*/  LDG.E R10, desc[UR6][R10.64] ;  /* 0x000000060a0a7981 */ /* 0x000f62000c1e1900 */
[----:B------:R-:W-:Y:S02]  /*08a0*/  PLOP3.LUT P0, PT, PT, PT, PT, 0x8, 0x80 ;  /* 0x000000000080781c */ /* 0x000fe40003f0e170 */
[----:B------:R-:W-:Y:S02]  /*08b0*/  IADD3 R5, PT, PT, R5, 0x8, RZ ;  /* 0x0000000805057810 */ /* 0x000fe40007ffe0ff */
[----:B0-----:R-:W-:Y:S01]  /*08c0*/  LEA R12, R6, R28, 0x2 ;  /* 0x0000001c060c7211 */ /* 0x001fe200078e10ff */
[----:B--2---:R-:W-:-:S04]  /*08d0*/  IMAD R7, R4, R7, R19 ;  /* 0x0000000704077224 */ /* 0x004fc800078e0213 */
[----:B---3--:R-:W-:-:S04]  /*08e0*/  IMAD R7, R4, R21, R7 ;  /* 0x0000001504077224 */ /* 0x008fc800078e0207 */
[----:B----4-:R-:W-:-:S04]  /*08f0*/  IMAD R7, R4, R17, R7 ;  /* 0x0000001104077224 */ /* 0x010fc800078e0207 */
[----:B-----5:R-:W-:-:S04]  /*0900*/  IMAD R7, R4, R18, R7 ;  /* 0x0000001204077224 */ /* 0x020fc800078e0207 */
[----:B------:R-:W-:-:S04]  /*0910*/  IMAD R7, R4, R27, R7 ;  /* 0x0000001b04077224 */ /* 0x000fc800078e0207 */
[----:B------:R-:W-:Y:S01]  /*0920*/  IMAD R7, R4, R13, R7 ;  /* 0x0000000d04077224 */ /* 0x000fe200078e0207 */
[C---:B------:R-:W-:Y:S01]  /*0930*/  LEA R18, R6.reuse, R29, 0x2 ;  /* 0x0000001d06127211 */ /* 0x040fe200078e10ff */
[----:B------:R-:W-:Y:S02]  /*0940*/  IMAD R13, R6, 0x4, R9 ;  /* 0x00000004060d7824 */ /* 0x000fe400078e0209 */
[----:B------:R-:W-:Y:S01]  /*0950*/  IMAD R7, R4, R25, R7 ;  /* 0x0000001904077224 */ /* 0x000fe200078e0207 */
[----:B------:R-:W-:-:S03]  /*0960*/  LEA R25, R6, R23, 0x2 ;  /* 0x0000001706197211 */ /* 0x000fc600078e10ff */
[----:B------:R-:W-:-:S07]  /*0970*/  IMAD R19, R4, R10, R7 ;  /* 0x0000000a04137224 */ /* 0x000fce00078e0207 */
.L_x_7:
[----:B------:R-:W-:Y:S05]  /*0980*/  BSYNC.RECONVERGENT B2 ;  /* 0x0000000000027941 */ /* 0x000fea0003800200 */
.L_x_6:
[----:B------:R-:W-:-:S13]  /*0990*/  ISETP.NE.OR P0, PT, R5, RZ, P0 ;  /* 0x000000ff0500720c */ /* 0x000fda0000705670 */
[----:B------:R-:W-:Y:S05]  /*09a0*/  @!P0 BREAK.RELIABLE B0 ;  /* 0x0000000000008942 */ /* 0x000fea0003800100 */
[----:B------:R-:W-:Y:S05]  /*09b0*/  @!P0 BRA `(.L_x_8) ;  /* 0x0000000000508947 */ /* 0x000fea0003800000 */
.L_x_2:
[----:B------:R-:W-:Y:S05]  /*09c0*/  BSYNC.RELIABLE B0 ;  /* 0x0000000000007941 */ /* 0x000fea0003800100 */
.L_x_1:
[----:B0-----:R-:W-:-:S04]  /*09d0*/  IMAD.WIDE.U32 R22, R13, 0x4, R14 ;  /* 0x000000040d167825 */ /* 0x001fc800078e000e */
[--C-:B------:R-:W-:Y:S02]  /*09e0*/  IMAD.WIDE.U32 R20, R18, 0x4, R14.reuse ;  /* 0x0000000412147825 */ /* 0x100fe400078e000e */
[----:B------:R-:W2:Y:S02]  /*09f0*/  LDG.E R22, desc[UR6][R22.64] ;  /* 0x0000000616167981 */ /* 0x000ea4000c1e1900 */
[--C-:B------:R-:W-:Y:S02]  /*0a00*/  IMAD.WIDE.U32 R16, R12, 0x4, R14.reuse ;  /* 0x000000040c107825 */ /* 0x100fe400078e000e */
[----:B------:R-:W3:Y:S02]  /*0a10*/  LDG.E R20, desc[UR6][R20.64] ;  /* 0x0000000614147981 */ /* 0x000ee4000c1e1900 */
[----:B------:R-:W-:Y:S02]  /*0a20*/  IMAD.WIDE.U32 R10, R25, 0x4, R14 ;  /* 0x00000004190a7825 */ /* 0x000fe400078e000e */
[----:B------:R-:W4:Y:S04]  /*0a30*/  LDG.E R16, desc[UR6][R16.64] ;  /* 0x0000000610107981 */ /* 0x000f28000c1e1900 */
[----:B------:R-:W5:Y:S01]  /*0a40*/  LDG.E R10, desc[UR6][R10.64] ;  /* 0x000000060a0a7981 */ /* 0x000f62000c1e1900 */
[----:B------:R-:W-:Y:S01]  /*0a50*/  VIADD R5, R5, 0x4 ;  /* 0x0000000405057836 */ /* 0x000fe20000000000 */
[----:B------:R-:W-:-:S02]  /*0a60*/  LEA R13, R6, R13, 0x2 ;  /* 0x0000000d060d7211 */ /* 0x000fc400078e10ff */
[C---:B------:R-:W-:Y:S02]  /*0a70*/  LEA R18, R6.reuse, R18, 0x2 ;  /* 0x0000001206127211 */ /* 0x040fe400078e10ff */
[----:B------:R-:W-:Y:S02]  /*0a80*/  ISETP.NE.AND P0, PT, R5, RZ, PT ;  /* 0x000000ff0500720c */ /* 0x000fe40003f05270 */
[C---:B------:R-:W-:Y:S02]  /*0a90*/  LEA R12, R6.reuse, R12, 0x2 ;  /* 0x0000000c060c7211 */ /* 0x040fe400078e10ff */
[----:B------:R-:W-:Y:S01]  /*0aa0*/  LEA R25, R6, R25, 0x2 ;  /* 0x0000001906197211 */ /* 0x000fe200078e10ff */
[----:B--2---:R-:W-:-:S04]  /*0ab0*/  IMAD R19, R4, R22, R19 ;  /* 0x0000001604137224 */ /* 0x004fc800078e0213 */
[----:B---3--:R-:W-:-:S04]  /*0ac0*/  IMAD R19, R4, R20, R19 ;  /* 0x0000001404137224 */ /* 0x008fc800078e0213 */
[----:B----4-:R-:W-:-:S04]  /*0ad0*/  IMAD R19, R4, R16, R19 ;  /* 0x0000001004137224 */ /* 0x010fc800078e0213 */
[----:B-----5:R-:W-:Y:S01]  /*0ae0*/  IMAD R19, R4, R10, R19 ;  /* 0x0000000a04137224 */ /* 0x020fe200078e0213 */
[----:B------:R-:W-:Y:S06]  /*0af0*/  @P0 BRA `(.L_x_1) ;  /* 0xfffffffc00b40947 */ /* 0x000fec000383ffff */
.L_x_8:
[----:B------:R-:W-:Y:S05]  /*0b00*/  BSYNC.RECONVERGENT B1 ;  /* 0x0000000000017941 */ /* 0x000fea0003800200 */
.L_x_0:
[----:B------:R-:W-:Y:S05]  /*0b10*/  WARPSYNC.ALL ;  /* 0x0000000000007948 */ /* 0x000fea0003800000 */
[----:B------:R-:W-:Y:S01]  /*0b20*/  ISETP.NE.AND P1, PT, R8, RZ, PT ;  /* 0x000000ff0800720c */ /* 0x000fe20003f25270 */
[----:B------:R-:W-:Y:S01]  /*0b30*/  BSSY.RECONVERGENT B1, `(.L_x_9) ;  /* 0x000000c000017945 */ /* 0x000fe20003800200 */
[----:B------:R-:W-:-:S11]  /*0b40*/  ISETP.GT.U32.AND P0, PT, R3, 0x7f, PT ;  /* 0x0000007f0300780c */ /* 0x000fd60003f04070 */
[----:B------:R-:W-:Y:S05]  /*0b50*/  @!P1 BRA `(.L_x_10) ;  /* 0x0000000000249947 */ /* 0x000fea0003800000 */
[----:B------:R-:W1:Y:S01]  /*0b60*/  LDC.64 R10, c[0x0][0x380] ;  /* 0x0000e000ff0a7b82 */ /* 0x000e620000000a00 */
[----:B------:R-:W-:Y:S02]  /*0b70*/  IMAD.MOV R5, RZ, RZ, -R8 ;  /* 0x000000ffff057224 */ /* 0x000fe400078e0a08 */
[----:B-1----:R-:W-:-:S07]  /*0b80*/  IMAD.WIDE.U32 R8, R13, 0x4, R10 ;  /* 0x000000040d087825 */ /* 0x002fce00078e000a */
.L_x_11:
[----:B------:R1:W2:Y:S01]  /*0b90*/  LDG.E R7, desc[UR6][R8.64] ;  /* 0x0000000608077981 */ /* 0x0002a2000c1e1900 */
[----:B------:R-:W-:-:S04]  /*0ba0*/  IADD3 R5, PT, PT, R5, 0x1, RZ ;  /* 0x0000000105057810 */ /* 0x000fc80007ffe0ff */
[----:B------:R-:W-:Y:S01]  /*0bb0*/  ISETP.NE.AND P1, PT, R5, RZ, PT ;  /* 0x000000ff0500720c */ /* 0x000fe20003f25270 */
[----:B-1----:R-:W-:-:S04]  /*0bc0*/  IMAD.WIDE.U32 R8, R6, 0x4, R8 ;  /* 0x0000000406087825 */ /* 0x002fc800078e0008 */
[----:B--2---:R-:W-:-:S08]  /*0bd0*/  IMAD R19, R4, R7, R19 ;  /* 0x0000000704137224 */ /* 0x004fd000078e0213 */
[----:B------:R-:W-:Y:S05]  /*0be0*/  @P1 BRA `(.L_x_11) ;  /* 0xfffffffc00e81947 */ /* 0x000fea000383ffff */
.L_x_10:
[----:B------:R-:W-:Y:S05]  /*0bf0*/  BSYNC.RECONVERGENT B1 ;  /* 0x0000000000017941 */ /* 0x000fea0003800200 */
.L_x_9:
[----:B------:R-:W-:Y:S01]  /*0c00*/  STS [R2], R19 ;  /* 0x0000001302007388 */ /* 0x000fe20000000800 */
[----:B------:R-:W-:Y:S01]  /*0c10*/  BAR.SYNC.DEFER_BLOCKING 0x0 ;  /* 0x0000000000007b1d */ /* 0x000fe20000010000 */
[C---:B------:R-:W-:Y:S02]  /*0c20*/  ISETP.GT.U32.AND P1, PT, R3.reuse, 0x3f, PT ;  /* 0x0000003f0300780c */ /* 0x040fe40003f24070 */
[----:B------:R-:W-:-:S03]  /*0c30*/  ISETP.GT.U32.AND P2, PT, R3, 0x7, PT ;  /* 0x000000070300780c */ /* 0x000fc60003f44070 */
[----:B------:R-:W-:Y:S04]  /*0c40*/  @!P0 LDS R4, [R2+0x200] ;  /* 0x0002000002048984 */ /* 0x000fe80000000800 */
[----:B------:R-:W1:Y:S02]  /*0c50*/  @!P0 LDS R5, [R2] ;  /* 0x0000000002058984 */ /* 0x000e640000000800 */
[----:B-1----:R-:W-:-:S05]  /*0c60*/  @!P0 IADD3 R5, PT, PT, R4, R5, RZ ;  /* 0x0000000504058210 */ /* 0x002fca0007ffe0ff */
[----:B------:R-:W-:Y:S01]  /*0c70*/  @!P0 STS [R2], R5 ;  /* 0x0000000502008388 */ /* 0x000fe20000000800 */
[----:B------:R-:W-:Y:S01]  /*0c80*/  BAR.SYNC.DEFER_BLOCKING 0x0 ;  /* 0x0000000000007b1d */ /* 0x000fe20000010000 */
[----:B------:R-:W-:-:S05]  /*0c90*/  ISETP.GT.U32.AND P0, PT, R3, 0x1f, PT ;  /* 0x0000001f0300780c */ /* 0x000fca0003f04070 */
        /* <DEDUP_REMOVED lines=14> */
[----:B-1----:R-:W-:-:S05]  /*0d80*/  @!P1 IMAD.IADD R5, R4, 0x1, R5 ;  /* 0x0000000104059824 */ /* 0x002fca00078e0205 */
        /* <DEDUP_REMOVED lines=8> */
[----:B------:R-:W-:-:S13]  /*0e10*/  ISETP.NE.AND P2, PT, R3, RZ, PT ;  /* 0x000000ff0300720c */ /* 0x000fda0003f45270 */
[----:B------:R-:W1:Y:S01]  /*0e20*/  @!P2 S2R R6, SR_CgaCtaId ;  /* 0x000000000006a919 */ /* 0x000e620000008800 */
[----:B------:R-:W-:Y:S01]  /*0e30*/  @!P2 MOV R5, 0x400 ;  /* 0x000004000005a802 */ /* 0x000fe20000000f00 */
[----:B------:R-:W-:Y:S04]  /*0e40*/  @!P0 LDS R4, [R2+0x10] ;  /* 0x0000100002048984 */ /* 0x000fe80000000800 */
[----:B------:R-:W2:Y:S02]  /*0e50*/  @!P0 LDS R9, [R2] ;  /* 0x0000000002098984 */ /* 0x000ea40000000800 */
[----:B--2---:R-:W-:-:S05]  /*0e60*/  @!P0 IADD3 R9, PT, PT, R4, R9, RZ ;  /* 0x0000000904098210 */ /* 0x004fca0007ffe0ff */
[----:B------:R-:W-:Y:S01]  /*0e70*/  @!P0 STS [R2], R9 ;  /* 0x0000000902008388 */ /* 0x000fe20000000800 */
[----:B------:R-:W-:Y:S06]  /*0e80*/  BAR.SYNC.DEFER_BLOCKING 0x0 ;  /* 0x0000000000007b1d */ /* 0x000fec0000010000 */
[----:B------:R-:W-:Y:S04]  /*0e90*/  @!P1 LDS R3, [R2+0x8] ;  /* 0x0000080002039984 */ /* 0x000fe80000000800 */
[----:B------:R-:W2:Y:S02]  /*0ea0*/  @!P1 LDS R4, [R2] ;  /* 0x0000000002049984 */ /* 0x000ea40000000800 */
[----:B--2---:R-:W-:-:S02]  /*0eb0*/  @!P1 IADD3 R3, PT, PT, R3, R4, RZ ;  /* 0x0000000403039210 */ /* 0x004fc40007ffe0ff */
[----:B-1----:R-:W-:-:S03]  /*0ec0*/  @!P2 LEA R4, R6, R5, 0x18 ;  /* 0x000000050604a211 */ /* 0x002fc600078ec0ff */
[----:B------:R-:W-:Y:S01]  /*0ed0*/  @!P1 STS [R2], R3 ;  /* 0x0000000302009388 */ /* 0x000fe20000000800 */
[----:B------:R-:W-:Y:S06]  /*0ee0*/  BAR.SYNC.DEFER_BLOCKING 0x0 ;  /* 0x0000000000007b1d */ /* 0x000fec0000010000 */
[----:B------:R-:W-:Y:S04]  /*0ef0*/  @!P2 LDS R4, [R4+0x4] ;  /* 0x000004000404a984 */ /* 0x000fe80000000800 */
[----:B------:R-:W1:Y:S02]  /*0f00*/  @!P2 LDS R5, [R2] ;  /* 0x000000000205a984 */ /* 0x000e640000000800 */
[----:B-1----:R-:W-:-:S05]  /*0f10*/  @!P2 IADD3 R5, PT, PT, R4, R5, RZ ;  /* 0x000000050405a210 */ /* 0x002fca0007ffe0ff */
[----:B------:R1:W-:Y:S01]  /*0f20*/  @!P2 STS [R2], R5 ;  /* 0x000000050200a388 */ /* 0x0003e20000000800 */
[----:B------:R-:W-:Y:S06]  /*0f30*/  BAR.SYNC.DEFER_BLOCKING 0x0 ;  /* 0x0000000000007b1d */ /* 0x000fec0000010000 */
[----:B------:R-:W-:Y:S05]  /*0f40*/  @P2 EXIT ;  /* 0x000000000000294d */ /* 0x000fea0003800000 */
[----:B------:R-:W2:Y:S01]  /*0f50*/  S2UR UR5, SR_CgaCtaId ;  /* 0x00000000000579c3 */ /* 0x000ea20000008800 */
[----:B------:R-:W-:-:S07]  /*0f60*/  UMOV UR4, 0x400 ;  /* 0x0000040000047882 */ /* 0x000fce0000000000 */
[----:B-1----:R-:W1:Y:S01]  /*0f70*/  LDC.64 R2, c[0x0][0x390] ;  /* 0x0000e400ff027b82 */ /* 0x002e620000000a00 */
[----:B--2---:R-:W-:Y:S01]  /*0f80*/  ULEA UR4, UR5, UR4, 0x18 ;  /* 0x0000000405047291 */ /* 0x004fe2000f8ec0ff */
[----:B-1----:R-:W-:-:S08]  /*0f90*/  IMAD.WIDE.U32 R2, R0, 0x4, R2 ;  /* 0x0000000400027825 */ /* 0x002fd000078e0002 */
[----:B------:R-:W1:Y:S04]  /*0fa0*/  LDS R5, [UR4] ;  /* 0x00000004ff057984 */ /* 0x000e680008000800 */
[----:B-1----:R-:W-:Y:S01]  /*0fb0*/  STG.E desc[UR6][R2.64], R5 ;  /* 0x0000000502007986 */ /* 0x002fe2000c101906 */
[----:B------:R-:W-:Y:S05]  /*0fc0*/  EXIT ;  /* 0x000000000000794d */ /* 0x000fea0003800000 */
        .weak           $__internal_0_$__cuda_sm20_div_u16
        .type           $__internal_0_$__cuda_sm20_div_u16,@function
        .size           $__internal_0_$__cuda_sm20_div_u16,(.L_x_13 - $__internal_0_$__cuda_sm20_div_u16)
$__internal_0_$__cuda_sm20_div_u16:
[----:B------:R-:W0:Y:S01]  /*0fd0*/  I2F.U16 R5, R9 ;  /* 0x0000000900057306 */ /* 0x000e220000101000 */
[----:B------:R-:W-:Y:S01]  /*0fe0*/  IMAD.MOV.U32 R10, RZ, RZ, 0x4b800000 ;  /* 0x4b800000ff0a7424 */ /* 0x000fe200078e00ff */
[----:B------:R-:W-:Y:S02]  /*0ff0*/  I2FP.F32.U32.RZ R8, R8 ;  /* 0x0000000800087245 */ /* 0x000fe4000020d000 */
[C---:B0-----:R-:W-:Y:S02]  /*1000*/  FSETP.GEU.AND P1, PT, |R5|.reuse, 1.175494350822287508e-38, PT ;  /* 0x008000000500780b */ /* 0x041fe40003f2e200 */
[----:B------:R-:W-:Y:S02]  /*1010*/  FSETP.GT.AND P0, PT, |R5|, 8.50705917302346158658e+37, PT ;  /* 0x7e8000000500780b */ /* 0x000fe40003f04200 */
[----:B------:R-:W-:-:S04]  /*1020*/  FSEL R10, R10, 1, !P1 ;  /* 0x3f8000000a0a7808 */ /* 0x000fc80004800000 */
[----:B------:R-:W-:Y:S02]  /*1030*/  FSEL R10, R10, 0.25, !P0 ;  /* 0x3e8000000a0a7808 */ /* 0x000fe40004000000 */
[----:B------:R-:W-:Y:S01]  /*1040*/  ISETP.NE.U32.AND P0, PT, R9, RZ, PT ;  /* 0x000000ff0900720c */ /* 0x000fe20003f05070 */
[----:B------:R-:W-:Y:S02]  /*1050*/  HFMA2 R9, -RZ, RZ, 0, 0 ;  /* 0x00000000ff097431 */ /* 0x000fe400000001ff */
[----:B------:R-:W-:-:S06]  /*1060*/  FMUL R5, R5, R10 ;  /* 0x0000000a05057220 */ /* 0x000fcc0000400000 */
[----:B------:R-:W0:Y:S02]  /*1070*/  MUFU.RCP R5, R5 ;  /* 0x0000000500057308 */ /* 0x000e240000001000 */
[----:B0-----:R-:W-:-:S05]  /*1080*/  FMUL R10, R10, R5 ;  /* 0x000000050a0a7220 */ /* 0x001fca0000400000 */
[----:B------:R-:W-:-:S05]  /*1090*/  IADD3 R11, PT, PT, R10, 0x2, RZ ;  /* 0x000000020a0b7810 */ /* 0x000fca0007ffe0ff */
[----:B------:R-:W-:Y:S01]  /*10a0*/  FMUL.RZ R11, R8, R11 ;  /* 0x0000000b080b7220 */ /* 0x000fe2000040c000 */
[----:B------:R-:W-:-:S05]  /*10b0*/  MOV R8, R12 ;  /* 0x0000000c00087202 */ /* 0x000fca0000000f00 */
[----:B------:R-:W0:Y:S02]  /*10c0*/  F2I.U32.TRUNC.NTZ R11, R11 ;  /* 0x0000000b000b7305 */ /* 0x000e24000020f000 */
[----:B0-----:R-:W-:Y:S02]  /*10d0*/  LOP3.LUT R10, R11, 0xffff, RZ, 0xc0, !PT ;  /* 0x0000ffff0b0a7812 */ /* 0x001fe400078ec0ff */
[----:B------:R-:W-:Y:S01]  /*10e0*/  @!P0 MOV R10, 0xffffffff ;  /* 0xffffffff000a8802 */ /* 0x000fe20000000f00 */
[----:B------:R-:W-:Y:S06]  /*10f0*/  RET.REL.NODEC R8 `(_Z14matrix_vec_mulPiS_S_) ;  /* 0xffffffec08c07950 */ /* 0x000fec0003c3ffff */
.L_x_12:
[----:B------:R-:W-:-:S00]  /*1100*/  BRA `(.L_x_12) ;  /* 0xfffffffc00fc7947 */ /* 0x000fc0000383ffff */
[----:B------:R-:W-:-:S00]  /*1110*/  NOP ;  /* 0x0000000000007918 */ /* 0x000fc00000000000 */
        /* <DEDUP_REMOVED lines=14> */
.L_x_13:


//--------------------- .nv.shared._Z14matrix_vec_mulPiS_S_ --------------------------
	.section	.nv.shared._Z14matrix_vec_mulPiS_S_,"aw",@nobits
	.sectionflags	@""
	.align	4
.nv.shared._Z14matrix_vec_mulPiS_S_:
	.zero		2048


//--------------------- .nv.shared.reserved.0     --------------------------
	.section	.nv.shared.reserved.0,"aw",@nobits
	.weak		__nv_reservedSMEM_offset_0_alias
	.size		__nv_reservedSMEM_offset_0_alias, 0, 64
	.other		__nv_reservedSMEM_offset_0_alias,@"STO_CUDA_RESERVED_SHARED STV_DEFAULT"
__nv_reservedSMEM_offset_0_alias:
	.zero		0
	.zero		64


//--------------------- .nv.constant0._Z14matrix_vec_mulPiS_S_ --------------------------
	.section	.nv.constant0._Z14matrix_vec_mulPiS_S_,"a",@progbits
	.sectionflags	@""
	.align	4
.nv.constant0._Z14matrix_vec_mulPiS_S_:
	.zero		920


//--------------------- SYMBOLS --------------------------

	.type		.nv.reservedSmem.offset0,@object
	.size		.nv.reservedSmem.offset0,0x4
	.type		.nv.reservedSmem.cap,@object
	.size		.nv.reservedSmem.cap,0x4
